//
// Generated by NVIDIA NVVM Compiler
//
// Compiler Build ID: CL-36424714
// Cuda compilation tools, release 13.0, V13.0.88
// Based on NVVM 20.0.0
//

.version 9.0
.target sm_100
.address_size 64

	// .globl	_Z21baddbmm_masked_kernelPKfS0_PKbPfiii

.visible .entry _Z21baddbmm_masked_kernelPKfS0_PKbPfiii(
	.param .u64 .ptr .align 1 _Z21baddbmm_masked_kernelPKfS0_PKbPfiii_param_0,
	.param .u64 .ptr .align 1 _Z21baddbmm_masked_kernelPKfS0_PKbPfiii_param_1,
	.param .u64 .ptr .align 1 _Z21baddbmm_masked_kernelPKfS0_PKbPfiii_param_2,
	.param .u64 .ptr .align 1 _Z21baddbmm_masked_kernelPKfS0_PKbPfiii_param_3,
	.param .u32 _Z21baddbmm_masked_kernelPKfS0_PKbPfiii_param_4,
	.param .u32 _Z21baddbmm_masked_kernelPKfS0_PKbPfiii_param_5,
	.param .u32 _Z21baddbmm_masked_kernelPKfS0_PKbPfiii_param_6
)
{
	.reg .pred 	%p<14>;
	.reg .b16 	%rs<2>;
	.reg .b32 	%r<48>;
	.reg .b32 	%f<111>;
	.reg .b64 	%rd<49>;

	ld.param.u64 	%rd12, [_Z21baddbmm_masked_kernelPKfS0_PKbPfiii_param_0];
	ld.param.u64 	%rd13, [_Z21baddbmm_masked_kernelPKfS0_PKbPfiii_param_1];
	ld.param.u64 	%rd10, [_Z21baddbmm_masked_kernelPKfS0_PKbPfiii_param_2];
	ld.param.u64 	%rd11, [_Z21baddbmm_masked_kernelPKfS0_PKbPfiii_param_3];
	ld.param.u32 	%r28, [_Z21baddbmm_masked_kernelPKfS0_PKbPfiii_param_4];
	ld.param.u32 	%r26, [_Z21baddbmm_masked_kernelPKfS0_PKbPfiii_param_5];
	ld.param.u32 	%r27, [_Z21baddbmm_masked_kernelPKfS0_PKbPfiii_param_6];
	cvta.to.global.u64 	%rd1, %rd13;
	cvta.to.global.u64 	%rd2, %rd12;
	mov.u32 	%r29, %ctaid.y;
	mov.u32 	%r30, %ntid.y;
	mov.u32 	%r31, %tid.y;
	mad.lo.s32 	%r1, %r29, %r30, %r31;
	mov.u32 	%r32, %ctaid.x;
	mov.u32 	%r33, %ntid.x;
	mov.u32 	%r34, %tid.x;
	mad.lo.s32 	%r2, %r32, %r33, %r34;
	setp.ge.s32 	%p1, %r1, %r28;
	setp.ge.s32 	%p2, %r2, %r26;
	or.pred  	%p3, %p1, %p2;
	@%p3 bra 	$L__BB0_15;
	mad.lo.s32 	%r3, %r26, %r1, %r2;
	mul.wide.s32 	%rd14, %r3, 4;
	add.s64 	%rd15, %rd2, %rd14;
	ld.global.f32 	%f110, [%rd15];
	setp.lt.s32 	%p4, %r27, 1;
	@%p4 bra 	$L__BB0_14;
	mul.lo.s32 	%r4, %r27, %r1;
	mul.lo.s32 	%r5, %r27, %r2;
	and.b32  	%r6, %r27, 15;
	setp.lt.u32 	%p5, %r27, 16;
	mov.b32 	%r44, 0;
	@%p5 bra 	$L__BB0_5;
	and.b32  	%r44, %r27, 2147483632;
	neg.s32 	%r42, %r44;
	mul.wide.u32 	%rd16, %r4, 4;
	add.s64 	%rd17, %rd16, %rd2;
	add.s64 	%rd47, %rd17, 32;
	add.s64 	%rd4, %rd1, 32;
	mov.u32 	%r41, %r5;
$L__BB0_4:
	.pragma "nounroll";
	mul.wide.s32 	%rd18, %r41, 4;
	add.s64 	%rd19, %rd4, %rd18;
	ld.global.f32 	%f16, [%rd47+-32];
	ld.global.f32 	%f17, [%rd19+-32];
	fma.rn.f32 	%f18, %f16, %f17, %f110;
	ld.global.f32 	%f19, [%rd47+-28];
	ld.global.f32 	%f20, [%rd19+-28];
	fma.rn.f32 	%f21, %f19, %f20, %f18;
	ld.global.f32 	%f22, [%rd47+-24];
	ld.global.f32 	%f23, [%rd19+-24];
	fma.rn.f32 	%f24, %f22, %f23, %f21;
	ld.global.f32 	%f25, [%rd47+-20];
	ld.global.f32 	%f26, [%rd19+-20];
	fma.rn.f32 	%f27, %f25, %f26, %f24;
	ld.global.f32 	%f28, [%rd47+-16];
	ld.global.f32 	%f29, [%rd19+-16];
	fma.rn.f32 	%f30, %f28, %f29, %f27;
	ld.global.f32 	%f31, [%rd47+-12];
	ld.global.f32 	%f32, [%rd19+-12];
	fma.rn.f32 	%f33, %f31, %f32, %f30;
	ld.global.f32 	%f34, [%rd47+-8];
	ld.global.f32 	%f35, [%rd19+-8];
	fma.rn.f32 	%f36, %f34, %f35, %f33;
	ld.global.f32 	%f37, [%rd47+-4];
	ld.global.f32 	%f38, [%rd19+-4];
	fma.rn.f32 	%f39, %f37, %f38, %f36;
	ld.global.f32 	%f40, [%rd47];
	ld.global.f32 	%f41, [%rd19];
	fma.rn.f32 	%f42, %f40, %f41, %f39;
	ld.global.f32 	%f43, [%rd47+4];
	ld.global.f32 	%f44, [%rd19+4];
	fma.rn.f32 	%f45, %f43, %f44, %f42;
	ld.global.f32 	%f46, [%rd47+8];
	ld.global.f32 	%f47, [%rd19+8];
	fma.rn.f32 	%f48, %f46, %f47, %f45;
	ld.global.f32 	%f49, [%rd47+12];
	ld.global.f32 	%f50, [%rd19+12];
	fma.rn.f32 	%f51, %f49, %f50, %f48;
	ld.global.f32 	%f52, [%rd47+16];
	ld.global.f32 	%f53, [%rd19+16];
	fma.rn.f32 	%f54, %f52, %f53, %f51;
	ld.global.f32 	%f55, [%rd47+20];
	ld.global.f32 	%f56, [%rd19+20];
	fma.rn.f32 	%f57, %f55, %f56, %f54;
	ld.global.f32 	%f58, [%rd47+24];
	ld.global.f32 	%f59, [%rd19+24];
	fma.rn.f32 	%f60, %f58, %f59, %f57;
	ld.global.f32 	%f61, [%rd47+28];
	ld.global.f32 	%f62, [%rd19+28];
	fma.rn.f32 	%f110, %f61, %f62, %f60;
	add.s32 	%r42, %r42, 16;
	add.s64 	%rd47, %rd47, 64;
	add.s32 	%r41, %r41, 16;
	setp.ne.s32 	%p6, %r42, 0;
	@%p6 bra 	$L__BB0_4;
$L__BB0_5:
	setp.eq.s32 	%p7, %r6, 0;
	@%p7 bra 	$L__BB0_14;
	and.b32  	%r14, %r27, 7;
	setp.lt.u32 	%p8, %r6, 8;
	@%p8 bra 	$L__BB0_8;
	add.s32 	%r36, %r44, %r4;
	mul.wide.u32 	%rd20, %r36, 4;
	add.s64 	%rd21, %rd2, %rd20;
	ld.global.f32 	%f64, [%rd21];
	add.s32 	%r37, %r44, %r5;
	mul.wide.s32 	%rd22, %r37, 4;
	add.s64 	%rd23, %rd1, %rd22;
	ld.global.f32 	%f65, [%rd23];
	fma.rn.f32 	%f66, %f64, %f65, %f110;
	cvt.u64.u32 	%rd24, %r4;
	cvt.u64.u32 	%rd25, %r44;
	add.s64 	%rd26, %rd25, %rd24;
	shl.b64 	%rd27, %rd26, 2;
	add.s64 	%rd28, %rd2, %rd27;
	ld.global.f32 	%f67, [%rd28+4];
	ld.global.f32 	%f68, [%rd23+4];
	fma.rn.f32 	%f69, %f67, %f68, %f66;
	ld.global.f32 	%f70, [%rd28+8];
	ld.global.f32 	%f71, [%rd23+8];
	fma.rn.f32 	%f72, %f70, %f71, %f69;
	ld.global.f32 	%f73, [%rd28+12];
	ld.global.f32 	%f74, [%rd23+12];
	fma.rn.f32 	%f75, %f73, %f74, %f72;
	ld.global.f32 	%f76, [%rd28+16];
	ld.global.f32 	%f77, [%rd23+16];
	fma.rn.f32 	%f78, %f76, %f77, %f75;
	ld.global.f32 	%f79, [%rd28+20];
	ld.global.f32 	%f80, [%rd23+20];
	fma.rn.f32 	%f81, %f79, %f80, %f78;
	ld.global.f32 	%f82, [%rd28+24];
	ld.global.f32 	%f83, [%rd23+24];
	fma.rn.f32 	%f84, %f82, %f83, %f81;
	ld.global.f32 	%f85, [%rd28+28];
	ld.global.f32 	%f86, [%rd23+28];
	fma.rn.f32 	%f110, %f85, %f86, %f84;
	add.s32 	%r44, %r44, 8;
$L__BB0_8:
	setp.eq.s32 	%p9, %r14, 0;
	@%p9 bra 	$L__BB0_14;
	and.b32  	%r17, %r27, 3;
	setp.lt.u32 	%p10, %r14, 4;
	@%p10 bra 	$L__BB0_11;
	add.s32 	%r38, %r44, %r4;
	mul.wide.u32 	%rd29, %r38, 4;
	add.s64 	%rd30, %rd2, %rd29;
	ld.global.f32 	%f88, [%rd30];
	add.s32 	%r39, %r44, %r5;
	mul.wide.s32 	%rd31, %r39, 4;
	add.s64 	%rd32, %rd1, %rd31;
	ld.global.f32 	%f89, [%rd32];
	fma.rn.f32 	%f90, %f88, %f89, %f110;
	cvt.u64.u32 	%rd33, %r4;
	cvt.u64.u32 	%rd34, %r44;
	add.s64 	%rd35, %rd34, %rd33;
	shl.b64 	%rd36, %rd35, 2;
	add.s64 	%rd37, %rd2, %rd36;
	ld.global.f32 	%f91, [%rd37+4];
	ld.global.f32 	%f92, [%rd32+4];
	fma.rn.f32 	%f93, %f91, %f92, %f90;
	ld.global.f32 	%f94, [%rd37+8];
	ld.global.f32 	%f95, [%rd32+8];
	fma.rn.f32 	%f96, %f94, %f95, %f93;
	ld.global.f32 	%f97, [%rd37+12];
	ld.global.f32 	%f98, [%rd32+12];
	fma.rn.f32 	%f110, %f97, %f98, %f96;
	add.s32 	%r44, %r44, 4;
$L__BB0_11:
	setp.eq.s32 	%p11, %r17, 0;
	@%p11 bra 	$L__BB0_14;
	add.s32 	%r47, %r44, %r5;
	add.s32 	%r40, %r44, %r4;
	mul.wide.u32 	%rd38, %r40, 4;
	add.s64 	%rd48, %rd2, %rd38;
	neg.s32 	%r46, %r17;
$L__BB0_13:
	.pragma "nounroll";
	mul.wide.s32 	%rd39, %r47, 4;
	add.s64 	%rd40, %rd1, %rd39;
	ld.global.f32 	%f99, [%rd48];
	ld.global.f32 	%f100, [%rd40];
	fma.rn.f32 	%f110, %f99, %f100, %f110;
	add.s32 	%r47, %r47, 1;
	add.s64 	%rd48, %rd48, 4;
	add.s32 	%r46, %r46, 1;
	setp.ne.s32 	%p12, %r46, 0;
	@%p12 bra 	$L__BB0_13;
$L__BB0_14:
	cvt.s64.s32 	%rd41, %r3;
	cvta.to.global.u64 	%rd42, %rd11;
	add.s64 	%rd44, %rd42, %rd14;
	st.global.f32 	[%rd44], %f110;
	cvta.to.global.u64 	%rd45, %rd10;
	add.s64 	%rd46, %rd45, %rd41;
	ld.global.u8 	%rs1, [%rd46];
	setp.eq.s16 	%p13, %rs1, 0;
	selp.f32 	%f101, 0f00000000, %f110, %p13;
	st.global.f32 	[%rd44], %f101;
$L__BB0_15:
	ret;

}
	// .globl	_Z16reduction_kernelPKfPfii
.visible .entry _Z16reduction_kernelPKfPfii(
	.param .u64 .ptr .align 1 _Z16reduction_kernelPKfPfii_param_0,
	.param .u64 .ptr .align 1 _Z16reduction_kernelPKfPfii_param_1,
	.param .u32 _Z16reduction_kernelPKfPfii_param_2,
	.param .u32 _Z16reduction_kernelPKfPfii_param_3
)
{
	.reg .pred 	%p<2>;
	.reg .b32 	%r<8>;
	.reg .b32 	%f<3>;
	.reg .b64 	%rd<7>;

	ld.param.u64 	%rd1, [_Z16reduction_kernelPKfPfii_param_0];
	ld.param.u64 	%rd2, [_Z16reduction_kernelPKfPfii_param_1];
	ld.param.u32 	%r2, [_Z16reduction_kernelPKfPfii_param_2];
	ld.param.u32 	%r3, [_Z16reduction_kernelPKfPfii_param_3];
	mov.u32 	%r4, %ctaid.x;
	mov.u32 	%r5, %ntid.x;
	mov.u32 	%r6, %tid.x;
	mad.lo.s32 	%r1, %r4, %r5, %r6;
	mul.lo.s32 	%r7, %r3, %r2;
	setp.ge.s32 	%p1, %r1, %r7;
	@%p1 bra 	$L__BB1_2;
	cvta.to.global.u64 	%rd3, %rd1;
	cvta.to.global.u64 	%rd4, %rd2;
	mul.wide.s32 	%rd5, %r1, 4;
	add.s64 	%rd6, %rd3, %rd5;
	ld.global.f32 	%f1, [%rd6];
	atom.global.add.f32 	%f2, [%rd4], %f1;
$L__BB1_2:
	ret;

}


// ===== COMPILED SASS (sm_100) =====

	.target	sm_100

	.elftype	@"ET_EXEC"


//--------------------- .note.nv.tkinfo           --------------------------
	.section	.note.nv.tkinfo,"",@"SHT_NOTE"
	.sectionflags	@"SHF_NOTE_NV_TKINFO"
	.tkinfo
        /*0018*/ 	.word	0x00000002
        /*0030*/ 	.string	""
        /*0030*/ 	.string	"ptxas"
        /*0030*/ 	.string	"Cuda compilation tools, release 13.0, V13.0.88"
        /*0030*/ 	.string	"Build cuda_13.0.r13.0/compiler.36424714_0"
        /*0030*/ 	.string	"-arch sm_100 -m 64 "



//--------------------- .note.nv.cuinfo           --------------------------
	.section	.note.nv.cuinfo,"",@"SHT_NOTE"
	.sectionflags	@"SHF_NOTE_NV_CUINFO"
        /*0018*/ 	.short	0x0002
        /*001a*/ 	.short	0x0064
        /*001c*/ 	.short	0x0082
	.zero		2


//--------------------- .nv.info                  --------------------------
	.section	.nv.info,"",@"SHT_CUDA_INFO"
	.align	4


	//----- nvinfo : EIATTR_REGCOUNT
	.align		4
        /*0000*/ 	.byte	0x04, 0x2f
        /*0002*/ 	.short	(.L_1 - .L_0)
	.align		4
.L_0:
        /*0004*/ 	.word	index@(_Z21baddbmm_masked_kernelPKfS0_PKbPfiii)
        /*0008*/ 	.word	0x00000020


	//----- nvinfo : EIATTR_FRAME_SIZE
	.align		4
.L_1:
        /*000c*/ 	.byte	0x04, 0x11
        /*000e*/ 	.short	(.L_3 - .L_2)
	.align		4
.L_2:
        /*0010*/ 	.word	index@(_Z21baddbmm_masked_kernelPKfS0_PKbPfiii)
        /*0014*/ 	.word	0x00000000


	//----- nvinfo : EIATTR_REGCOUNT
	.align		4
.L_3:
        /*0018*/ 	.byte	0x04, 0x2f
        /*001a*/ 	.short	(.L_5 - .L_4)
	.align		4
.L_4:
        /*001c*/ 	.word	index@(_Z16reduction_kernelPKfPfii)
        /*0020*/ 	.word	0x00000008


	//----- nvinfo : EIATTR_FRAME_SIZE
	.align		4
.L_5:
        /*0024*/ 	.byte	0x04, 0x11
        /*0026*/ 	.short	(.L_7 - .L_6)
	.align		4
.L_6:
        /*0028*/ 	.word	index@(_Z16reduction_kernelPKfPfii)
        /*002c*/ 	.word	0x00000000


	//----- nvinfo : EIATTR_MIN_STACK_SIZE
	.align		4
.L_7:
        /*0030*/ 	.byte	0x04, 0x12
        /*0032*/ 	.short	(.L_9 - .L_8)
	.align		4
.L_8:
        /*0034*/ 	.word	index@(_Z16reduction_kernelPKfPfii)
        /*0038*/ 	.word	0x00000000


	//----- nvinfo : EIATTR_MIN_STACK_SIZE
	.align		4
.L_9:
        /*003c*/ 	.byte	0x04, 0x12
        /*003e*/ 	.short	(.L_11 - .L_10)
	.align		4
.L_10:
        /*0040*/ 	.word	index@(_Z21baddbmm_masked_kernelPKfS0_PKbPfiii)
        /*0044*/ 	.word	0x00000000
.L_11:


//--------------------- .nv.compat                --------------------------
	.section	.nv.compat,"",@"SHT_CUDA_COMPAT_INFO"
	.align	4
        /*0000*/ 	.byte	0x02, 0x09, 0x00, 0x00, 0x02, 0x02, 0x01, 0x00, 0x02, 0x05, 0x05, 0x00, 0x03, 0x07, 0x01, 0x01
        /*0010*/ 	.byte	0x02, 0x03, 0x00, 0x00, 0x02, 0x06, 0x01, 0x00, 0x04, 0x0b, 0x08, 0x00, 0x09, 0x00, 0x00, 0x00
        /*0020*/ 	.byte	0x00, 0x00, 0x00, 0x00


//--------------------- .nv.info._Z16reduction_kernelPKfPfii --------------------------
	.section	.nv.info._Z16reduction_kernelPKfPfii,"",@"SHT_CUDA_INFO"
	.sectionflags	@""
	.align	4


	//----- nvinfo : EIATTR_CUDA_API_VERSION
	.align		4
        /*0000*/ 	.byte	0x04, 0x37
        /*0002*/ 	.short	(.L_13 - .L_12)
.L_12:
        /*0004*/ 	.word	0x00000082


	//----- nvinfo : EIATTR_KPARAM_INFO
	.align		4
.L_13:
        /*0008*/ 	.byte	0x04, 0x17
        /*000a*/ 	.short	(.L_15 - .L_14)
.L_14:
        /*000c*/ 	.word	0x00000000
        /*0010*/ 	.short	0x0003
        /*0012*/ 	.short	0x0014
        /*0014*/ 	.byte	0x00, 0xf0, 0x11, 0x00


	//----- nvinfo : EIATTR_KPARAM_INFO
	.align		4
.L_15:
        /*0018*/ 	.byte	0x04, 0x17
        /*001a*/ 	.short	(.L_17 - .L_16)
.L_16:
        /*001c*/ 	.word	0x00000000
        /*0020*/ 	.short	0x0002
        /*0022*/ 	.short	0x0010
        /*0024*/ 	.byte	0x00, 0xf0, 0x11, 0x00


	//----- nvinfo : EIATTR_KPARAM_INFO
	.align		4
.L_17:
        /*0028*/ 	.byte	0x04, 0x17
        /*002a*/ 	.short	(.L_19 - .L_18)
.L_18:
        /*002c*/ 	.word	0x00000000
        /*0030*/ 	.short	0x0001
        /*0032*/ 	.short	0x0008
        /*0034*/ 	.byte	0x00, 0xf5, 0x21, 0x00


	//----- nvinfo : EIATTR_KPARAM_INFO
	.align		4
.L_19:
        /*0038*/ 	.byte	0x04, 0x17
        /*003a*/ 	.short	(.L_21 - .L_20)
.L_20:
        /*003c*/ 	.word	0x00000000
        /*0040*/ 	.short	0x0000
        /*0042*/ 	.short	0x0000
        /*0044*/ 	.byte	0x00, 0xf5, 0x21, 0x00


	//----- nvinfo : EIATTR_SPARSE_MMA_MASK
	.align		4
.L_21:
        /*0048*/ 	.byte	0x03, 0x50
        /*004a*/ 	.short	0x0000


	//----- nvinfo : EIATTR_MAXREG_COUNT
	.align		4
        /*004c*/ 	.byte	0x03, 0x1b
        /*004e*/ 	.short	0x00ff


	//----- nvinfo : EIATTR_MERCURY_ISA_VERSION
	.align		4
        /*0050*/ 	.byte	0x03, 0x5f
        /*0052*/ 	.short	0x0101


	//----- nvinfo : EIATTR_VRC_CTA_INIT_COUNT
	.align		4
        /*0054*/ 	.byte	0x02, 0x4a
	.zero		1
	.zero		1


	//----- nvinfo : EIATTR_EXIT_INSTR_OFFSETS
	.align		4
        /*0058*/ 	.byte	0x04, 0x1c
        /*005a*/ 	.short	(.L_23 - .L_22)


	//   ....[0]....
.L_22:
        /*005c*/ 	.word	0x00000080


	//   ....[1]....
        /*0060*/ 	.word	0x000000f0


	//----- nvinfo : EIATTR_CBANK_PARAM_SIZE
	.align		4
.L_23:
        /*0064*/ 	.byte	0x03, 0x19
        /*0066*/ 	.short	0x0018


	//----- nvinfo : EIATTR_PARAM_CBANK
	.align		4
        /*0068*/ 	.byte	0x04, 0x0a
        /*006a*/ 	.short	(.L_25 - .L_24)
	.align		4
.L_24:
        /*006c*/ 	.word	index@(.nv.constant0._Z16reduction_kernelPKfPfii)
        /*0070*/ 	.short	0x0380
        /*0072*/ 	.short	0x0018


	//----- nvinfo : EIATTR_SW_WAR
	.align		4
.L_25:
        /*0074*/ 	.byte	0x04, 0x36
        /*0076*/ 	.short	(.L_27 - .L_26)
.L_26:
        /*0078*/ 	.word	0x00000008
.L_27:


//--------------------- .nv.info._Z21baddbmm_masked_kernelPKfS0_PKbPfiii --------------------------
	.section	.nv.info._Z21baddbmm_masked_kernelPKfS0_PKbPfiii,"",@"SHT_CUDA_INFO"
	.sectionflags	@""
	.align	4


	//----- nvinfo : EIATTR_CUDA_API_VERSION
	.align		4
        /*0000*/ 	.byte	0x04, 0x37
        /*0002*/ 	.short	(.L_29 - .L_28)
.L_28:
        /*0004*/ 	.word	0x00000082


	//----- nvinfo : EIATTR_KPARAM_INFO
	.align		4
.L_29:
        /*0008*/ 	.byte	0x04, 0x17
        /*000a*/ 	.short	(.L_31 - .L_30)
.L_30:
        /*000c*/ 	.word	0x00000000
        /*0010*/ 	.short	0x0006
        /*0012*/ 	.short	0x0028
        /*0014*/ 	.byte	0x00, 0xf0, 0x11, 0x00


	//----- nvinfo : EIATTR_KPARAM_INFO
	.align		4
.L_31:
        /*0018*/ 	.byte	0x04, 0x17
        /*001a*/ 	.short	(.L_33 - .L_32)
.L_32:
        /*001c*/ 	.word	0x00000000
        /*0020*/ 	.short	0x0005
        /*0022*/ 	.short	0x0024
        /*0024*/ 	.byte	0x00, 0xf0, 0x11, 0x00


	//----- nvinfo : EIATTR_KPARAM_INFO
	.align		4
.L_33:
        /*0028*/ 	.byte	0x04, 0x17
        /*002a*/ 	.short	(.L_35 - .L_34)
.L_34:
        /*002c*/ 	.word	0x00000000
        /*0030*/ 	.short	0x0004
        /*0032*/ 	.short	0x0020
        /*0034*/ 	.byte	0x00, 0xf0, 0x11, 0x00


	//----- nvinfo : EIATTR_KPARAM_INFO
	.align		4
.L_35:
        /*0038*/ 	.byte	0x04, 0x17
        /*003a*/ 	.short	(.L_37 - .L_36)
.L_36:
        /*003c*/ 	.word	0x00000000
        /*0040*/ 	.short	0x0003
        /*0042*/ 	.short	0x0018
        /*0044*/ 	.byte	0x00, 0xf5, 0x21, 0x00


	//----- nvinfo : EIATTR_KPARAM_INFO
	.align		4
.L_37:
        /*0048*/ 	.byte	0x04, 0x17
        /*004a*/ 	.short	(.L_39 - .L_38)
.L_38:
        /*004c*/ 	.word	0x00000000
        /*0050*/ 	.short	0x0002
        /*0052*/ 	.short	0x0010
        /*0054*/ 	.byte	0x00, 0xf5, 0x21, 0x00


	//----- nvinfo : EIATTR_KPARAM_INFO
	.align		4
.L_39:
        /*0058*/ 	.byte	0x04, 0x17
        /*005a*/ 	.short	(.L_41 - .L_40)
.L_40:
        /*005c*/ 	.word	0x00000000
        /*0060*/ 	.short	0x0001
        /*0062*/ 	.short	0x0008
        /*0064*/ 	.byte	0x00, 0xf5, 0x21, 0x00


	//----- nvinfo : EIATTR_KPARAM_INFO
	.align		4
.L_41:
        /*0068*/ 	.byte	0x04, 0x17
        /*006a*/ 	.short	(.L_43 - .L_42)
.L_42:
        /*006c*/ 	.word	0x00000000
        /*0070*/ 	.short	0x0000
        /*0072*/ 	.short	0x0000
        /*0074*/ 	.byte	0x00, 0xf5, 0x21, 0x00


	//----- nvinfo : EIATTR_SPARSE_MMA_MASK
	.align		4
.L_43:
        /*0078*/ 	.byte	0x03, 0x50
        /*007a*/ 	.short	0x0000


	//----- nvinfo : EIATTR_MAXREG_COUNT
	.align		4
        /*007c*/ 	.byte	0x03, 0x1b
        /*007e*/ 	.short	0x00ff


	//----- nvinfo : EIATTR_MERCURY_ISA_VERSION
	.align		4
        /*0080*/ 	.byte	0x03, 0x5f
        /*0082*/ 	.short	0x0101


	//----- nvinfo : EIATTR_VRC_CTA_INIT_COUNT
	.align		4
        /*0084*/ 	.byte	0x02, 0x4a
	.zero		1
	.zero		1


	//----- nvinfo : EIATTR_EXIT_INSTR_OFFSETS
	.align		4
        /*0088*/ 	.byte	0x04, 0x1c
        /*008a*/ 	.short	(.L_45 - .L_44)


	//   ....[0]....
.L_44:
        /*008c*/ 	.word	0x000000c0


	//   ....[1]....
        /*0090*/ 	.word	0x00000bf0


	//----- nvinfo : EIATTR_CBANK_PARAM_SIZE
	.align		4
.L_45:
        /*0094*/ 	.byte	0x03, 0x19
        /*0096*/ 	.short	0x002c


	//----- nvinfo : EIATTR_PARAM_CBANK
	.align		4
        /*0098*/ 	.byte	0x04, 0x0a
        /*009a*/ 	.short	(.L_47 - .L_46)
	.align		4
.L_46:
        /*009c*/ 	.word	index@(.nv.constant0._Z21baddbmm_masked_kernelPKfS0_PKbPfiii)
        /*00a0*/ 	.short	0x0380
        /*00a2*/ 	.short	0x002c


	//----- nvinfo : EIATTR_SW_WAR
	.align		4
.L_47:
        /*00a4*/ 	.byte	0x04, 0x36
        /*00a6*/ 	.short	(.L_49 - .L_48)
.L_48:
        /*00a8*/ 	.word	0x00000008
.L_49:


//--------------------- .nv.callgraph             --------------------------
	.section	.nv.callgraph,"",@"SHT_CUDA_CALLGRAPH"
	.align	4
	.sectionentsize	8
	.align		4
        /*0000*/ 	.word	0x00000000
	.align		4
        /*0004*/ 	.word	0xffffffff
	.align		4
        /*0008*/ 	.word	0x00000000
	.align		4
        /*000c*/ 	.word	0xfffffffe
	.align		4
        /*0010*/ 	.word	0x00000000
	.align		4
        /*0014*/ 	.word	0xfffffffd
	.align		4
        /*0018*/ 	.word	0x00000000
	.align		4
        /*001c*/ 	.word	0xfffffffc


//--------------------- .text._Z16reduction_kernelPKfPfii --------------------------
	.section	.text._Z16reduction_kernelPKfPfii,"ax",@progbits
	.align	128
        .global         _Z16reduction_kernelPKfPfii
        .type           _Z16reduction_kernelPKfPfii,@function
        .size           _Z16reduction_kernelPKfPfii,(.L_x_8 - _Z16reduction_kernelPKfPfii)
        .other          _Z16reduction_kernelPKfPfii,@"STO_CUDA_ENTRY STV_DEFAULT"
_Z16reduction_kernelPKfPfii:
.text._Z16reduction_kernelPKfPfii:
[----:B------:R-:W-:Y:S01]  /*0000*/  LDC R1, c[0x0][0x37c] ;  /* 0x0000df00ff017b82 */ /* 0x000fe20000000800 */
[----:B------:R-:W0:Y:S07]  /*0010*/  S2R R0, SR_TID.X ;  /* 0x0000000000007919 */ /* 0x000e2e0000002100 */
[----:B------:R-:W0:Y:S01]  /*0020*/  S2UR UR6, SR_CTAID.X ;  /* 0x00000000000679c3 */ /* 0x000e220000002500 */
[----:B------:R-:W1:Y:S07]  /*0030*/  LDCU.64 UR4, c[0x0][0x390] ;  /* 0x00007200ff0477ac */ /* 0x000e6e0008000a00 */
[----:B------:R-:W0:Y:S01]  /*0040*/  LDC R5, c[0x0][0x360] ;  /* 0x0000d800ff057b82 */ /* 0x000e220000000800 */
[----:B-1----:R-:W-:Y:S01]  /*0050*/  UIMAD UR4, UR5, UR4, URZ ;  /* 0x00000004050472a4 */ /* 0x002fe2000f8e02ff */
[----:B0-----:R-:W-:-:S05]  /*0060*/  IMAD R5, R5, UR6, R0 ;  /* 0x0000000605057c24 */ /* 0x001fca000f8e0200 */
[----:B------:R-:W-:-:S13]  /*0070*/  ISETP.GE.AND P0, PT, R5, UR4, PT ;  /* 0x0000000405007c0c */ /* 0x000fda000bf06270 */
[----:B------:R-:W-:Y:S05]  /*0080*/  @P0 EXIT ;  /* 0x000000000000094d */ /* 0x000fea0003800000 */
[----:B------:R-:W0:Y:S01]  /*0090*/  LDC.64 R2, c[0x0][0x380] ;  /* 0x0000e000ff027b82 */ /* 0x000e220000000a00 */
[----:B------:R-:W1:Y:S01]  /*00a0*/  LDCU.64 UR4, c[0x0][0x358] ;  /* 0x00006b00ff0477ac */ /* 0x000e620008000a00 */
[----:B0-----:R-:W-:-:S06]  /*00b0*/  IMAD.WIDE R2, R5, 0x4, R2 ;  /* 0x0000000405027825 */ /* 0x001fcc00078e0202 */
[----:B-1----:R-:W2:Y:S01]  /*00c0*/  LDG.E R3, desc[UR4][R2.64] ;  /* 0x0000000402037981 */ /* 0x002ea2000c1e1900 */
[----:B------:R-:W2:Y:S03]  /*00d0*/  LDC.64 R4, c[0x0][0x388] ;  /* 0x0000e200ff047b82 */ /* 0x000ea60000000a00 */
[----:B--2---:R-:W-:Y:S01]  /*00e0*/  REDG.E.ADD.F32.FTZ.RN.STRONG.GPU desc[UR4][R4.64], R3 ;  /* 0x00000003040079a6 */ /* 0x004fe2000c12f304 */
[----:B------:R-:W-:Y:S05]  /*00f0*/  EXIT ;  /* 0x000000000000794d */ /* 0x000fea0003800000 */
.L_x_0:
[----:B------:R-:W-:-:S00]  /*0100*/  BRA `(.L_x_0) ;  /* 0xfffffffc00fc7947 */ /* 0x000fc0000383ffff */
[----:B------:R-:W-:-:S00]  /*0110*/  NOP ;  /* 0x0000000000007918 */ /* 0x000fc00000000000 */
        /* <DEDUP_REMOVED lines=14> */
.L_x_8:


//--------------------- .text._Z21baddbmm_masked_kernelPKfS0_PKbPfiii --------------------------
	.section	.text._Z21baddbmm_masked_kernelPKfS0_PKbPfiii,"ax",@progbits
	.align	128
        .global         _Z21baddbmm_masked_kernelPKfS0_PKbPfiii
        .type           _Z21baddbmm_masked_kernelPKfS0_PKbPfiii,@function
        .size           _Z21baddbmm_masked_kernelPKfS0_PKbPfiii,(.L_x_9 - _Z21baddbmm_masked_kernelPKfS0_PKbPfiii)
        .other          _Z21baddbmm_masked_kernelPKfS0_PKbPfiii,@"STO_CUDA_ENTRY STV_DEFAULT"
_Z21baddbmm_masked_kernelPKfS0_PKbPfiii:
.text._Z21baddbmm_masked_kernelPKfS0_PKbPfiii:
[----:B------:R-:W-:Y:S01]  /*0000*/  LDC R1, c[0x0][0x37c] ;  /* 0x0000df00ff017b82 */ /* 0x000fe20000000800 */
[----:B------:R-:W0:Y:S07]  /*0010*/  S2R R3, SR_TID.X ;  /* 0x0000000000037919 */ /* 0x000e2e0000002100 */
[----:B------:R-:W1:Y:S01]  /*0020*/  LDC R11, c[0x0][0x364] ;  /* 0x0000d900ff0b7b82 */ /* 0x000e620000000800 */
[----:B------:R-:W2:Y:S01]  /*0030*/  LDCU.64 UR6, c[0x0][0x3a0] ;  /* 0x00007400ff0677ac */ /* 0x000ea20008000a00 */
[----:B------:R-:W1:Y:S06]  /*0040*/  S2R R2, SR_TID.Y ;  /* 0x0000000000027919 */ /* 0x000e6c0000002200 */
[----:B------:R-:W0:Y:S08]  /*0050*/  S2UR UR5, SR_CTAID.X ;  /* 0x00000000000579c3 */ /* 0x000e300000002500 */
[----:B------:R-:W0:Y:S08]  /*0060*/  LDC R0, c[0x0][0x360] ;  /* 0x0000d800ff007b82 */ /* 0x000e300000000800 */
[----:B------:R-:W1:Y:S01]  /*0070*/  S2UR UR4, SR_CTAID.Y ;  /* 0x00000000000479c3 */ /* 0x000e620000002600 */
[----:B0-----:R-:W-:-:S05]  /*0080*/  IMAD R0, R0, UR5, R3 ;  /* 0x0000000500007c24 */ /* 0x001fca000f8e0203 */
[----:B--2---:R-:W-:Y:S01]  /*0090*/  ISETP.GE.AND P0, PT, R0, UR7, PT ;  /* 0x0000000700007c0c */ /* 0x004fe2000bf06270 */
[----:B-1----:R-:W-:-:S05]  /*00a0*/  IMAD R11, R11, UR4, R2 ;  /* 0x000000040b0b7c24 */ /* 0x002fca000f8e0202 */
[----:B------:R-:W-:-:S13]  /*00b0*/  ISETP.GE.OR P0, PT, R11, UR6, P0 ;  /* 0x000000060b007c0c */ /* 0x000fda0008706670 */
[----:B------:R-:W-:Y:S05]  /*00c0*/  @P0 EXIT ;  /* 0x000000000000094d */ /* 0x000fea0003800000 */
[----:B------:R-:W0:Y:S01]  /*00d0*/  LDC.64 R2, c[0x0][0x380] ;  /* 0x0000e000ff027b82 */ /* 0x000e220000000a00 */
[----:B------:R-:W1:Y:S01]  /*00e0*/  LDCU.64 UR12, c[0x0][0x358] ;  /* 0x00006b00ff0c77ac */ /* 0x000e620008000a00 */
[----:B------:R-:W-:Y:S01]  /*00f0*/  IMAD R9, R11, UR7, R0 ;  /* 0x000000070b097c24 */ /* 0x000fe2000f8e0200 */
[----:B------:R-:W2:Y:S03]  /*0100*/  LDCU UR7, c[0x0][0x3a8] ;  /* 0x00007500ff0777ac */ /* 0x000ea60008000800 */
[----:B0-----:R-:W-:-:S06]  /*0110*/  IMAD.WIDE R12, R9, 0x4, R2 ;  /* 0x00000004090c7825 */ /* 0x001fcc00078e0202 */
[----:B-1----:R0:W5:Y:S01]  /*0120*/  LDG.E R12, desc[UR12][R12.64] ;  /* 0x0000000c0c0c7981 */ /* 0x002162000c1e1900 */
[----:B--2---:R-:W-:-:S09]  /*0130*/  UISETP.GE.AND UP0, UPT, UR7, 0x1, UPT ;  /* 0x000000010700788c */ /* 0x004fd2000bf06270 */
[----:B0-----:R-:W-:Y:S05]  /*0140*/  BRA.U !UP0, `(.L_x_1) ;  /* 0x0000000908807547 */ /* 0x001fea000b800000 */
[----:B------:R-:W-:Y:S02]  /*0150*/  UISETP.GE.U32.AND UP1, UPT, UR7, 0x10, UPT ;  /* 0x000000100700788c */ /* 0x000fe4000bf26070 */
[----:B------:R-:W-:Y:S01]  /*0160*/  IMAD R11, R11, UR7, RZ ;  /* 0x000000070b0b7c24 */ /* 0x000fe2000f8e02ff */
[----:B------:R-:W-:Y:S02]  /*0170*/  ULOP3.LUT UR10, UR7, 0xf, URZ, 0xc0, !UPT ;  /* 0x0000000f070a7892 */ /* 0x000fe4000f8ec0ff */
[----:B------:R-:W-:Y:S01]  /*0180*/  IMAD R0, R0, UR7, RZ ;  /* 0x0000000700007c24 */ /* 0x000fe2000f8e02ff */
[----:B------:R-:W-:Y:S01]  /*0190*/  UMOV UR4, URZ ;  /* 0x000000ff00047c82 */ /* 0x000fe20008000000 */
[----:B------:R-:W-:Y:S02]  /*01a0*/  UISETP.NE.AND UP0, UPT, UR10, URZ, UPT ;  /* 0x000000ff0a00728c */ /* 0x000fe4000bf05270 */
[----:B------:R-:W-:Y:S09]  /*01b0*/  BRA.U !UP1, `(.L_x_2) ;  /* 0x0000000509087547 */ /* 0x000ff2000b800000 */
[----:B------:R-:W0:Y:S01]  /*01c0*/  LDCU.64 UR8, c[0x0][0x388] ;  /* 0x00007100ff0877ac */ /* 0x000e220008000a00 */
[----:B------:R-:W-:Y:S01]  /*01d0*/  IMAD.WIDE.U32 R4, R11, 0x4, R2 ;  /* 0x000000040b047825 */ /* 0x000fe200078e0002 */
[----:B------:R-:W-:Y:S01]  /*01e0*/  MOV R8, R0 ;  /* 0x0000000000087202 */ /* 0x000fe20000000f00 */
[----:B------:R-:W-:Y:S01]  /*01f0*/  ULOP3.LUT UR4, UR7, 0x7ffffff0, URZ, 0xc0, !UPT ;  /* 0x7ffffff007047892 */ /* 0x000fe2000f8ec0ff */
[----:B------:R-:W-:-:S04]  /*0200*/  IADD3 R6, P0, PT, R4, 0x20, RZ ;  /* 0x0000002004067810 */ /* 0x000fc80007f1e0ff */
[----:B------:R-:W-:Y:S01]  /*0210*/  IADD3.X R7, PT, PT, RZ, R5, RZ, P0, !PT ;  /* 0x00000005ff077210 */ /* 0x000fe200007fe4ff */
[----:B0-----:R-:W-:Y:S02]  /*0220*/  UIADD3 UR5, UP1, UPT, UR8, 0x20, URZ ;  /* 0x0000002008057890 */ /* 0x001fe4000ff3e0ff */
[----:B------:R-:W-:Y:S02]  /*0230*/  UIADD3 UR8, UPT, UPT, -UR4, URZ, URZ ;  /* 0x000000ff04087290 */ /* 0x000fe4000fffe1ff */
[----:B------:R-:W-:-:S12]  /*0240*/  UIADD3.X UR6, UPT, UPT, URZ, UR9, URZ, UP1, !UPT ;  /* 0x00000009ff067290 */ /* 0x000fd80008ffe4ff */
.L_x_3:
[----:B------:R-:W-:Y:S01]  /*0250*/  MOV R4, UR5 ;  /* 0x0000000500047c02 */ /* 0x000fe20008000f00 */
[----:B------:R-:W2:Y:S01]  /*0260*/  LDG.E R15, desc[UR12][R6.64+-0x20] ;  /* 0xffffe00c060f7981 */ /* 0x000ea2000c1e1900 */
[----:B------:R-:W-:-:S03]  /*0270*/  MOV R5, UR6 ;  /* 0x0000000600057c02 */ /* 0x000fc60008000f00 */
[----:B------:R-:W3:Y:S01]  /*0280*/  LDG.E R17, desc[UR12][R6.64+-0x1c] ;  /* 0xffffe40c06117981 */ /* 0x000ee2000c1e1900 */
[----:B------:R-:W-:-:S03]  /*0290*/  IMAD.WIDE R4, R8, 0x4, R4 ;  /* 0x0000000408047825 */ /* 0x000fc600078e0204 */
[----:B------:R-:W4:Y:S04]  /*02a0*/  LDG.E R16, desc[UR12][R6.64+-0x18] ;  /* 0xffffe80c06107981 */ /* 0x000f28000c1e1900 */
[----:B------:R-:W2:Y:S04]  /*02b0*/  LDG.E R14, desc[UR12][R4.64+-0x20] ;  /* 0xffffe00c040e7981 */ /* 0x000ea8000c1e1900 */
[----:B------:R-:W3:Y:S04]  /*02c0*/  LDG.E R24, desc[UR12][R4.64+-0x1c] ;  /* 0xffffe40c04187981 */ /* 0x000ee8000c1e1900 */
[----:B------:R-:W4:Y:S04]  /*02d0*/  LDG.E R19, desc[UR12][R4.64+-0x18] ;  /* 0xffffe80c04137981 */ /* 0x000f28000c1e1900 */
[----:B------:R-:W4:Y:S04]  /*02e0*/  LDG.E R20, desc[UR12][R6.64+-0x14] ;  /* 0xffffec0c06147981 */ /* 0x000f28000c1e1900 */
[----:B------:R-:W4:Y:S04]  /*02f0*/  LDG.E R23, desc[UR12][R4.64+-0x14] ;  /* 0xffffec0c04177981 */ /* 0x000f28000c1e1900 */
[----:B------:R-:W4:Y:S04]  /*0300*/  LDG.E R22, desc[UR12][R6.64+-0x10] ;  /* 0xfffff00c06167981 */ /* 0x000f28000c1e1900 */
[----:B------:R-:W4:Y:S04]  /*0310*/  LDG.E R25, desc[UR12][R4.64+-0x10] ;  /* 0xfffff00c04197981 */ /* 0x000f28000c1e1900 */
[----:B------:R-:W4:Y:S04]  /*0320*/  LDG.E R18, desc[UR12][R6.64+-0xc] ;  /* 0xfffff40c06127981 */ /* 0x000f28000c1e1900 */
[----:B------:R-:W4:Y:S04]  /*0330*/  LDG.E R21, desc[UR12][R4.64+-0xc] ;  /* 0xfffff40c04157981 */ /* 0x000f28000c1e1900 */
[----:B------:R-:W4:Y:S04]  /*0340*/  LDG.E R10, desc[UR12][R6.64+-0x8] ;  /* 0xfffff80c060a7981 */ /* 0x000f28000c1e1900 */
[----:B------:R-:W4:Y:S01]  /*0350*/  LDG.E R13, desc[UR12][R4.64+-0x8] ;  /* 0xfffff80c040d7981 */ /* 0x000f22000c1e1900 */
[----:B--2--5:R-:W-:-:S03]  /*0360*/  FFMA R14, R15, R14, R12 ;  /* 0x0000000e0f0e7223 */ /* 0x024fc6000000000c */
[----:B------:R-:W2:Y:S04]  /*0370*/  LDG.E R12, desc[UR12][R6.64+-0x4] ;  /* 0xfffffc0c060c7981 */ /* 0x000ea8000c1e1900 */
[----:B------:R-:W2:Y:S01]  /*0380*/  LDG.E R15, desc[UR12][R4.64+-0x4] ;  /* 0xfffffc0c040f7981 */ /* 0x000ea2000c1e1900 */
[----:B---3--:R-:W-:-:S03]  /*0390*/  FFMA R27, R17, R24, R14 ;  /* 0x00000018111b7223 */ /* 0x008fc6000000000e */
[----:B------:R-:W3:Y:S01]  /*03a0*/  LDG.E R14, desc[UR12][R6.64] ;  /* 0x0000000c060e7981 */ /* 0x000ee2000c1e1900 */
[----:B----4-:R-:W-:-:S03]  /*03b0*/  FFMA R27, R16, R19, R27 ;  /* 0x00000013101b7223 */ /* 0x010fc6000000001b */
[----:B------:R-:W3:Y:S04]  /*03c0*/  LDG.E R17, desc[UR12][R4.64] ;  /* 0x0000000c04117981 */ /* 0x000ee8000c1e1900 */
[----:B------:R-:W4:Y:S01]  /*03d0*/  LDG.E R16, desc[UR12][R6.64+0x4] ;  /* 0x0000040c06107981 */ /* 0x000f22000c1e1900 */
[----:B------:R-:W-:-:S03]  /*03e0*/  FFMA R27, R20, R23, R27 ;  /* 0x00000017141b7223 */ /* 0x000fc6000000001b */
[----:B------:R-:W4:Y:S04]  /*03f0*/  LDG.E R19, desc[UR12][R4.64+0x4] ;  /* 0x0000040c04137981 */ /* 0x000f28000c1e1900 */
        /* <DEDUP_REMOVED lines=9> */
[----:B------:R-:W4:Y:S04]  /*0490*/  LDG.E R10, desc[UR12][R6.64+0x14] ;  /* 0x0000140c060a7981 */ /* 0x000f28000c1e1900 */
[----:B------:R-:W4:Y:S04]  /*04a0*/  LDG.E R13, desc[UR12][R4.64+0x14] ;  /* 0x0000140c040d7981 */ /* 0x000f28000c1e1900 */
[----:B------:R-:W4:Y:S01]  /*04b0*/  LDG.E R24, desc[UR12][R6.64+0x1c] ;  /* 0x00001c0c06187981 */ /* 0x000f22000c1e1900 */
[----:B--2---:R-:W-:-:S03]  /*04c0*/  FFMA R29, R12, R15, R27 ;  /* 0x0000000f0c1d7223 */ /* 0x004fc6000000001b */
[----:B------:R0:W2:Y:S04]  /*04d0*/  LDG.E R15, desc[UR12][R6.64+0x18] ;  /* 0x0000180c060f7981 */ /* 0x0000a8000c1e1900 */
[----:B------:R-:W2:Y:S04]  /*04e0*/  LDG.E R12, desc[UR12][R4.64+0x18] ;  /* 0x0000180c040c7981 */ /* 0x000ea8000c1e1900 */
[----:B------:R-:W2:Y:S01]  /*04f0*/  LDG.E R27, desc[UR12][R4.64+0x1c] ;  /* 0x00001c0c041b7981 */ /* 0x000ea2000c1e1900 */
[----:B---3--:R-:W-:-:S04]  /*0500*/  FFMA R17, R14, R17, R29 ;  /* 0x000000110e117223 */ /* 0x008fc8000000001d */
[----:B----4-:R-:W-:Y:S01]  /*0510*/  FFMA R17, R16, R19, R17 ;  /* 0x0000001310117223 */ /* 0x010fe20000000011 */
[----:B------:R-:W-:-:S03]  /*0520*/  UIADD3 UR8, UPT, UPT, UR8, 0x10, URZ ;  /* 0x0000001008087890 */ /* 0x000fc6000fffe0ff */
[----:B------:R-:W-:Y:S01]  /*0530*/  FFMA R17, R20, R23, R17 ;  /* 0x0000001714117223 */ /* 0x000fe20000000011 */
[----:B------:R-:W-:-:S03]  /*0540*/  UISETP.NE.AND UP1, UPT, UR8, URZ, UPT ;  /* 0x000000ff0800728c */ /* 0x000fc6000bf25270 */
[----:B------:R-:W-:-:S04]  /*0550*/  FFMA R17, R22, R25, R17 ;  /* 0x0000001916117223 */ /* 0x000fc80000000011 */
[----:B------:R-:W-:Y:S01]  /*0560*/  FFMA R17, R18, R21, R17 ;  /* 0x0000001512117223 */ /* 0x000fe20000000011 */
[----:B0-----:R-:W-:-:S03]  /*0570*/  IADD3 R6, P0, PT, R6, 0x40, RZ ;  /* 0x0000004006067810 */ /* 0x001fc60007f1e0ff */
[----:B------:R-:W-:Y:S01]  /*0580*/  FFMA R10, R10, R13, R17 ;  /* 0x0000000d0a0a7223 */ /* 0x000fe20000000011 */
[----:B------:R-:W-:Y:S02]  /*0590*/  IADD3.X R7, PT, PT, RZ, R7, RZ, P0, !PT ;  /* 0x00000007ff077210 */ /* 0x000fe400007fe4ff */
[----:B------:R-:W-:Y:S01]  /*05a0*/  IADD3 R8, PT, PT, R8, 0x10, RZ ;  /* 0x0000001008087810 */ /* 0x000fe20007ffe0ff */
[----:B--2---:R-:W-:-:S04]  /*05b0*/  FFMA R15, R15, R12, R10 ;  /* 0x0000000c0f0f7223 */ /* 0x004fc8000000000a */
[----:B------:R-:W-:Y:S01]  /*05c0*/  FFMA R12, R24, R27, R15 ;  /* 0x0000001b180c7223 */ /* 0x000fe2000000000f */
[----:B------:R-:W-:Y:S06]  /*05d0*/  BRA.U UP1, `(.L_x_3) ;  /* 0xfffffffd011c7547 */ /* 0x000fec000b83ffff */
.L_x_2:
[----:B------:R-:W-:Y:S05]  /*05e0*/  BRA.U !UP0, `(.L_x_1) ;  /* 0x0000000508587547 */ /* 0x000fea000b800000 */
[----:B------:R-:W-:Y:S02]  /*05f0*/  UISETP.GE.U32.AND UP0, UPT, UR10, 0x8, UPT ;  /* 0x000000080a00788c */ /* 0x000fe4000bf06070 */
[----:B------:R-:W-:-:S04]  /*0600*/  ULOP3.LUT UR6, UR7, 0x7, URZ, 0xc0, !UPT ;  /* 0x0000000707067892 */ /* 0x000fc8000f8ec0ff */
[----:B------:R-:W-:-:S03]  /*0610*/  UISETP.NE.AND UP1, UPT, UR6, URZ, UPT ;  /* 0x000000ff0600728c */ /* 0x000fc6000bf25270 */
[----:B------:R-:W-:Y:S08]  /*0620*/  BRA.U !UP0, `(.L_x_4) ;  /* 0x00000001088c7547 */ /* 0x000ff0000b800000 */
[----:B------:R-:W0:Y:S01]  /*0630*/  LDC.64 R4, c[0x0][0x388] ;  /* 0x0000e200ff047b82 */ /* 0x000e220000000a00 */
[----:B------:R-:W1:Y:S01]  /*0640*/  LDCU.64 UR8, c[0x0][0x380] ;  /* 0x00007000ff0877ac */ /* 0x000e620008000a00 */
[C---:B------:R-:W-:Y:S02]  /*0650*/  IADD3 R19, PT, PT, R11.reuse, UR4, RZ ;  /* 0x000000040b137c10 */ /* 0x040fe4000fffe0ff */
[----:B------:R-:W-:Y:S02]  /*0660*/  IADD3 R8, P0, PT, R11, UR4, RZ ;  /* 0x000000040b087c10 */ /* 0x000fe4000ff1e0ff */
[----:B------:R-:W-:Y:S01]  /*0670*/  IADD3 R7, PT, PT, R0, UR4, RZ ;  /* 0x0000000400077c10 */ /* 0x000fe2000fffe0ff */
[----:B------:R-:W-:Y:S01]  /*0680*/  IMAD.WIDE.U32 R18, R19, 0x4, R2 ;  /* 0x0000000413127825 */ /* 0x000fe200078e0002 */
[----:B------:R-:W-:-:S05]  /*0690*/  IADD3.X R13, PT, PT, RZ, RZ, RZ, P0, !PT ;  /* 0x000000ffff0d7210 */ /* 0x000fca00007fe4ff */
[----:B------:R-:W2:Y:S01]  /*06a0*/  LDG.E R19, desc[UR12][R18.64] ;  /* 0x0000000c12137981 */ /* 0x000ea2000c1e1900 */
[----:B-1----:R-:W-:Y:S01]  /*06b0*/  LEA R6, P0, R8, UR8, 0x2 ;  /* 0x0000000808067c11 */ /* 0x002fe2000f8010ff */
[----:B0-----:R-:W-:-:S03]  /*06c0*/  IMAD.WIDE R4, R7, 0x4, R4 ;  /* 0x0000000407047825 */ /* 0x001fc600078e0204 */
[----:B------:R-:W-:Y:S02]  /*06d0*/  LEA.HI.X R7, R8, UR9, R13, 0x2, P0 ;  /* 0x0000000908077c11 */ /* 0x000fe400080f140d */
[----:B------:R-:W2:Y:S04]  /*06e0*/  LDG.E R20, desc[UR12][R4.64] ;  /* 0x0000000c04147981 */ /* 0x000ea8000c1e1900 */
[----:B------:R-:W3:Y:S04]  /*06f0*/  LDG.E R21, desc[UR12][R4.64+0x4] ;  /* 0x0000040c04157981 */ /* 0x000ee8000c1e1900 */
        /* <DEDUP_REMOVED lines=13> */
[----:B------:R-:W-:Y:S01]  /*07d0*/  UIADD3 UR4, UPT, UPT, UR4, 0x8, URZ ;  /* 0x0000000804047890 */ /* 0x000fe2000fffe0ff */
[----:B--2--5:R-:W-:-:S04]  /*07e0*/  FFMA R19, R19, R20, R12 ;  /* 0x0000001413137223 */ /* 0x024fc8000000000c */
[----:B---3--:R-:W-:-:S04]  /*07f0*/  FFMA R19, R22, R21, R19 ;  /* 0x0000001516137223 */ /* 0x008fc80000000013 */
[----:B----4-:R-:W-:-:S04]  /*0800*/  FFMA R19, R24, R23, R19 ;  /* 0x0000001718137223 */ /* 0x010fc80000000013 */
[----:B------:R-:W-:-:S04]  /*0810*/  FFMA R19, R26, R25, R19 ;  /* 0x000000191a137223 */ /* 0x000fc80000000013 */
[----:B------:R-:W-:-:S04]  /*0820*/  FFMA R17, R16, R17, R19 ;  /* 0x0000001110117223 */ /* 0x000fc80000000013 */
[----:B------:R-:W-:-:S04]  /*0830*/  FFMA R15, R10, R15, R17 ;  /* 0x0000000f0a0f7223 */ /* 0x000fc80000000011 */
[----:B------:R-:W-:-:S04]  /*0840*/  FFMA R13, R8, R13, R15 ;  /* 0x0000000d080d7223 */ /* 0x000fc8000000000f */
[----:B------:R-:W-:-:S07]  /*0850*/  FFMA R12, R14, R18, R13 ;  /* 0x000000120e0c7223 */ /* 0x000fce000000000d */
.L_x_4:
        /* <DEDUP_REMOVED lines=27> */
[----:B------:R-:W-:-:S07]  /*0a10*/  FFMA R12, R19, R18, R8 ;  /* 0x00000012130c7223 */ /* 0x000fce0000000008 */
.L_x_5:
[----:B------:R-:W-:Y:S05]  /*0a20*/  BRA.U !UP1, `(.L_x_1) ;  /* 0x0000000109487547 */ /* 0x000fea000b800000 */
[----:B------:R-:W0:Y:S01]  /*0a30*/  LDC.64 R4, c[0x0][0x388] ;  /* 0x0000e200ff047b82 */ /* 0x000e220000000a00 */
[----:B------:R-:W-:Y:S01]  /*0a40*/  IADD3 R11, PT, PT, R11, UR4, RZ ;  /* 0x000000040b0b7c10 */ /* 0x000fe2000fffe0ff */
[----:B------:R-:W-:-:S04]  /*0a50*/  UIADD3 UR5, UPT, UPT, -UR5, URZ, URZ ;  /* 0x000000ff05057290 */ /* 0x000fc8000fffe1ff */
[----:B------:R-:W-:Y:S01]  /*0a60*/  IMAD.WIDE.U32 R2, R11, 0x4, R2 ;  /* 0x000000040b027825 */ /* 0x000fe200078e0002 */
[----:B------:R-:W-:Y:S02]  /*0a70*/  IADD3 R11, PT, PT, R0, UR4, RZ ;  /* 0x00000004000b7c10 */ /* 0x000fe4000fffe0ff */
[----:B------:R-:W-:Y:S02]  /*0a80*/  MOV R6, R2 ;  /* 0x0000000200067202 */ /* 0x000fe40000000f00 */
[----:B------:R-:W-:-:S07]  /*0a90*/  MOV R13, R3 ;  /* 0x00000003000d7202 */ /* 0x000fce0000000f00 */
.L_x_6:
[----:B0-----:R-:W-:Y:S01]  /*0aa0*/  IMAD.WIDE R2, R11, 0x4, R4 ;  /* 0x000000040b027825 */ /* 0x001fe200078e0204 */
[----:B------:R-:W-:-:S05]  /*0ab0*/  MOV R7, R13 ;  /* 0x0000000d00077202 */ /* 0x000fca0000000f00 */
[----:B------:R-:W2:Y:S04]  /*0ac0*/  LDG.E R2, desc[UR12][R2.64] ;  /* 0x0000000c02027981 */ /* 0x000ea8000c1e1900 */
[----:B------:R0:W2:Y:S01]  /*0ad0*/  LDG.E R7, desc[UR12][R6.64] ;  /* 0x0000000c06077981 */ /* 0x0000a2000c1e1900 */
[----:B------:R-:W-:Y:S01]  /*0ae0*/  UIADD3 UR5, UPT, UPT, UR5, 0x1, URZ ;  /* 0x0000000105057890 */ /* 0x000fe2000fffe0ff */
[----:B------:R-:W-:-:S03]  /*0af0*/  IADD3 R11, PT, PT, R11, 0x1, RZ ;  /* 0x000000010b0b7810 */ /* 0x000fc60007ffe0ff */
[----:B------:R-:W-:Y:S01]  /*0b00*/  UISETP.NE.AND UP0, UPT, UR5, URZ, UPT ;  /* 0x000000ff0500728c */ /* 0x000fe2000bf05270 */
[----:B0-----:R-:W-:-:S04]  /*0b10*/  IADD3 R6, P0, PT, R6, 0x4, RZ ;  /* 0x0000000406067810 */ /* 0x001fc80007f1e0ff */
[----:B------:R-:W-:Y:S01]  /*0b20*/  IADD3.X R13, PT, PT, RZ, R13, RZ, P0, !PT ;  /* 0x0000000dff0d7210 */ /* 0x000fe200007fe4ff */
[----:B--2--5:R-:W-:-:S03]  /*0b30*/  FFMA R12, R7, R2, R12 ;  /* 0x00000002070c7223 */ /* 0x024fc6000000000c */
[----:B------:R-:W-:Y:S05]  /*0b40*/  BRA.U UP0, `(.L_x_6) ;  /* 0xfffffffd00d47547 */ /* 0x000fea000b83ffff */
.L_x_1:
[----:B------:R-:W0:Y:S01]  /*0b50*/  LDC.64 R2, c[0x0][0x398] ;  /* 0x0000e600ff027b82 */ /* 0x000e220000000a00 */
[----:B------:R-:W1:Y:S02]  /*0b60*/  LDCU.64 UR4, c[0x0][0x390] ;  /* 0x00007200ff0477ac */ /* 0x000e640008000a00 */
[----:B-1----:R-:W-:-:S04]  /*0b70*/  IADD3 R4, P0, PT, R9, UR4, RZ ;  /* 0x0000000409047c10 */ /* 0x002fc8000ff1e0ff */
[C---:B------:R-:W-:Y:S01]  /*0b80*/  LEA.HI.X.SX32 R5, R9.reuse, UR5, 0x1, P0 ;  /* 0x0000000509057c11 */ /* 0x040fe200080f0eff */
[----:B0-----:R-:W-:-:S05]  /*0b90*/  IMAD.WIDE R2, R9, 0x4, R2 ;  /* 0x0000000409027825 */ /* 0x001fca00078e0202 */
[----:B-----5:R-:W-:Y:S04]  /*0ba0*/  STG.E desc[UR12][R2.64], R12 ;  /* 0x0000000c02007986 */ /* 0x020fe8000c10190c */
[----:B------:R-:W2:Y:S02]  /*0bb0*/  LDG.E.U8 R4, desc[UR12][R4.64] ;  /* 0x0000000c04047981 */ /* 0x000ea4000c1e1100 */
[----:B--2---:R-:W-:-:S04]  /*0bc0*/  ISETP.NE.AND P0, PT, R4, RZ, PT ;  /* 0x000000ff0400720c */ /* 0x004fc80003f05270 */
[----:B------:R-:W-:-:S05]  /*0bd0*/  FSEL R7, R12, RZ, P0 ;  /* 0x000000ff0c077208 */ /* 0x000fca0000000000 */
[----:B------:R-:W-:Y:S01]  /*0be0*/  STG.E desc[UR12][R2.64], R7 ;  /* 0x0000000702007986 */ /* 0x000fe2000c10190c */
[----:B------:R-:W-:Y:S05]  /*0bf0*/  EXIT ;  /* 0x000000000000794d */ /* 0x000fea0003800000 */
.L_x_7:
        /* <DEDUP_REMOVED lines=16> */
.L_x_9:


//--------------------- .nv.shared.reserved.0     --------------------------
	.section	.nv.shared.reserved.0,"aw",@nobits
	.weak		__nv_reservedSMEM_offset_0_alias
	.size		__nv_reservedSMEM_offset_0_alias, 0, 64
	.other		__nv_reservedSMEM_offset_0_alias,@"STO_CUDA_RESERVED_SHARED STV_DEFAULT"
__nv_reservedSMEM_offset_0_alias:
	.zero		0
	.zero		64


//--------------------- .nv.constant0._Z16reduction_kernelPKfPfii --------------------------
	.section	.nv.constant0._Z16reduction_kernelPKfPfii,"a",@progbits
	.sectionflags	@""
	.align	4
.nv.constant0._Z16reduction_kernelPKfPfii:
	.zero		920


//--------------------- .nv.constant0._Z21baddbmm_masked_kernelPKfS0_PKbPfiii --------------------------
	.section	.nv.constant0._Z21baddbmm_masked_kernelPKfS0_PKbPfiii,"a",@progbits
	.sectionflags	@""
	.align	4
.nv.constant0._Z21baddbmm_masked_kernelPKfS0_PKbPfiii:
	.zero		940


//--------------------- SYMBOLS --------------------------

	.type		.nv.reservedSmem.offset0,@object
	.size		.nv.reservedSmem.offset0,0x4
